//
// Generated by NVIDIA NVVM Compiler
//
// Compiler Build ID: CL-36424714
// Cuda compilation tools, release 13.0, V13.0.88
// Based on NVVM 20.0.0
//

.version 9.0
.target sm_100
.address_size 64

	// .globl	_Z6MatmulPiS_S_i

.visible .entry _Z6MatmulPiS_S_i(
	.param .u64 .ptr .align 1 _Z6MatmulPiS_S_i_param_0,
	.param .u64 .ptr .align 1 _Z6MatmulPiS_S_i_param_1,
	.param .u64 .ptr .align 1 _Z6MatmulPiS_S_i_param_2,
	.param .u32 _Z6MatmulPiS_S_i_param_3
)
{
	.reg .pred 	%p<10>;
	.reg .b32 	%r<105>;
	.reg .b64 	%rd<67>;

	ld.param.u64 	%rd14, [_Z6MatmulPiS_S_i_param_0];
	ld.param.u64 	%rd15, [_Z6MatmulPiS_S_i_param_1];
	ld.param.u32 	%r30, [_Z6MatmulPiS_S_i_param_3];
	cvta.to.global.u64 	%rd1, %rd15;
	cvta.to.global.u64 	%rd2, %rd14;
	mov.u32 	%r31, %ctaid.x;
	mov.u32 	%r32, %ntid.x;
	mov.u32 	%r33, %tid.x;
	mad.lo.s32 	%r1, %r31, %r32, %r33;
	mov.u32 	%r34, %ctaid.y;
	mov.u32 	%r35, %ntid.y;
	mov.u32 	%r36, %tid.y;
	mad.lo.s32 	%r2, %r34, %r35, %r36;
	max.s32 	%r37, %r2, %r1;
	setp.ge.s32 	%p1, %r37, %r30;
	@%p1 bra 	$L__BB0_13;
	mul.lo.s32 	%r3, %r30, %r2;
	and.b32  	%r4, %r30, 7;
	setp.lt.u32 	%p2, %r30, 8;
	mov.b32 	%r99, 0;
	mov.u32 	%r104, %r99;
	@%p2 bra 	$L__BB0_4;
	and.b32  	%r99, %r30, 2147483640;
	neg.s32 	%r93, %r99;
	mul.wide.s32 	%rd16, %r30, 4;
	add.s64 	%rd3, %rd1, %rd16;
	shl.b32 	%r7, %r30, 3;
	mul.wide.s32 	%rd17, %r30, 8;
	add.s64 	%rd4, %rd1, %rd17;
	mul.wide.s32 	%rd18, %r30, 12;
	add.s64 	%rd5, %rd1, %rd18;
	mul.wide.s32 	%rd19, %r30, 16;
	add.s64 	%rd6, %rd1, %rd19;
	mul.wide.s32 	%rd20, %r30, 20;
	add.s64 	%rd7, %rd1, %rd20;
	mul.wide.s32 	%rd21, %r30, 24;
	add.s64 	%rd8, %rd1, %rd21;
	mul.wide.s32 	%rd22, %r30, 28;
	add.s64 	%rd9, %rd1, %rd22;
	mul.wide.u32 	%rd23, %r3, 4;
	add.s64 	%rd24, %rd23, %rd2;
	add.s64 	%rd66, %rd24, 16;
	mov.b32 	%r104, 0;
	mov.u32 	%r92, %r1;
$L__BB0_3:
	.pragma "nounroll";
	mul.wide.s32 	%rd25, %r92, 4;
	add.s64 	%rd26, %rd3, %rd25;
	add.s64 	%rd27, %rd4, %rd25;
	add.s64 	%rd28, %rd5, %rd25;
	add.s64 	%rd29, %rd6, %rd25;
	add.s64 	%rd30, %rd7, %rd25;
	add.s64 	%rd31, %rd8, %rd25;
	add.s64 	%rd32, %rd9, %rd25;
	add.s64 	%rd33, %rd1, %rd25;
	ld.global.u32 	%r41, [%rd66+-16];
	ld.global.u32 	%r42, [%rd33];
	mad.lo.s32 	%r43, %r42, %r41, %r104;
	ld.global.u32 	%r44, [%rd66+-12];
	ld.global.u32 	%r45, [%rd26];
	mad.lo.s32 	%r46, %r45, %r44, %r43;
	ld.global.u32 	%r47, [%rd66+-8];
	ld.global.u32 	%r48, [%rd27];
	mad.lo.s32 	%r49, %r48, %r47, %r46;
	ld.global.u32 	%r50, [%rd66+-4];
	ld.global.u32 	%r51, [%rd28];
	mad.lo.s32 	%r52, %r51, %r50, %r49;
	ld.global.u32 	%r53, [%rd66];
	ld.global.u32 	%r54, [%rd29];
	mad.lo.s32 	%r55, %r54, %r53, %r52;
	ld.global.u32 	%r56, [%rd66+4];
	ld.global.u32 	%r57, [%rd30];
	mad.lo.s32 	%r58, %r57, %r56, %r55;
	ld.global.u32 	%r59, [%rd66+8];
	ld.global.u32 	%r60, [%rd31];
	mad.lo.s32 	%r61, %r60, %r59, %r58;
	ld.global.u32 	%r62, [%rd66+12];
	ld.global.u32 	%r63, [%rd32];
	mad.lo.s32 	%r104, %r63, %r62, %r61;
	add.s32 	%r93, %r93, 8;
	add.s32 	%r92, %r92, %r7;
	add.s64 	%rd66, %rd66, 32;
	setp.ne.s32 	%p3, %r93, 0;
	@%p3 bra 	$L__BB0_3;
$L__BB0_4:
	setp.eq.s32 	%p4, %r4, 0;
	@%p4 bra 	$L__BB0_12;
	and.b32  	%r17, %r30, 3;
	setp.lt.u32 	%p5, %r4, 4;
	@%p5 bra 	$L__BB0_7;
	add.s32 	%r65, %r99, %r3;
	mul.wide.u32 	%rd34, %r65, 4;
	add.s64 	%rd35, %rd2, %rd34;
	ld.global.u32 	%r66, [%rd35];
	mad.lo.s32 	%r67, %r99, %r30, %r1;
	mul.wide.s32 	%rd36, %r67, 4;
	add.s64 	%rd37, %rd1, %rd36;
	ld.global.u32 	%r68, [%rd37];
	mad.lo.s32 	%r69, %r68, %r66, %r104;
	cvt.u64.u32 	%rd38, %r3;
	cvt.u64.u32 	%rd39, %r99;
	add.s64 	%rd40, %rd39, %rd38;
	shl.b64 	%rd41, %rd40, 2;
	add.s64 	%rd42, %rd2, %rd41;
	ld.global.u32 	%r70, [%rd42+4];
	mul.wide.s32 	%rd43, %r30, 4;
	add.s64 	%rd44, %rd37, %rd43;
	ld.global.u32 	%r71, [%rd44];
	mad.lo.s32 	%r72, %r71, %r70, %r69;
	ld.global.u32 	%r73, [%rd42+8];
	add.s64 	%rd45, %rd44, %rd43;
	ld.global.u32 	%r74, [%rd45];
	mad.lo.s32 	%r75, %r74, %r73, %r72;
	ld.global.u32 	%r76, [%rd42+12];
	add.s64 	%rd46, %rd45, %rd43;
	ld.global.u32 	%r77, [%rd46];
	mad.lo.s32 	%r104, %r77, %r76, %r75;
	add.s32 	%r99, %r99, 4;
$L__BB0_7:
	setp.eq.s32 	%p6, %r17, 0;
	@%p6 bra 	$L__BB0_12;
	setp.eq.s32 	%p7, %r17, 1;
	@%p7 bra 	$L__BB0_10;
	add.s32 	%r79, %r99, %r3;
	mul.wide.u32 	%rd47, %r79, 4;
	add.s64 	%rd48, %rd2, %rd47;
	ld.global.u32 	%r80, [%rd48];
	mad.lo.s32 	%r81, %r99, %r30, %r1;
	mul.wide.s32 	%rd49, %r81, 4;
	add.s64 	%rd50, %rd1, %rd49;
	ld.global.u32 	%r82, [%rd50];
	mad.lo.s32 	%r83, %r82, %r80, %r104;
	cvt.u64.u32 	%rd51, %r3;
	cvt.u64.u32 	%rd52, %r99;
	add.s64 	%rd53, %rd52, %rd51;
	shl.b64 	%rd54, %rd53, 2;
	add.s64 	%rd55, %rd2, %rd54;
	ld.global.u32 	%r84, [%rd55+4];
	mul.wide.s32 	%rd56, %r30, 4;
	add.s64 	%rd57, %rd50, %rd56;
	ld.global.u32 	%r85, [%rd57];
	mad.lo.s32 	%r104, %r85, %r84, %r83;
	add.s32 	%r99, %r99, 2;
$L__BB0_10:
	and.b32  	%r86, %r30, 1;
	setp.eq.b32 	%p8, %r86, 1;
	not.pred 	%p9, %p8;
	@%p9 bra 	$L__BB0_12;
	add.s32 	%r87, %r99, %r3;
	mul.wide.u32 	%rd58, %r87, 4;
	add.s64 	%rd59, %rd2, %rd58;
	ld.global.u32 	%r88, [%rd59];
	mad.lo.s32 	%r89, %r99, %r30, %r1;
	mul.wide.s32 	%rd60, %r89, 4;
	add.s64 	%rd61, %rd1, %rd60;
	ld.global.u32 	%r90, [%rd61];
	mad.lo.s32 	%r104, %r90, %r88, %r104;
$L__BB0_12:
	ld.param.u64 	%rd65, [_Z6MatmulPiS_S_i_param_2];
	add.s32 	%r91, %r3, %r1;
	cvta.to.global.u64 	%rd62, %rd65;
	mul.wide.s32 	%rd63, %r91, 4;
	add.s64 	%rd64, %rd62, %rd63;
	st.global.u32 	[%rd64], %r104;
$L__BB0_13:
	ret;

}


// ===== COMPILED SASS (sm_100) =====

	.target	sm_100

	.elftype	@"ET_EXEC"


//--------------------- .note.nv.tkinfo           --------------------------
	.section	.note.nv.tkinfo,"",@"SHT_NOTE"
	.sectionflags	@"SHF_NOTE_NV_TKINFO"
	.tkinfo
        /*0018*/ 	.word	0x00000002
        /*0030*/ 	.string	""
        /*0030*/ 	.string	"ptxas"
        /*0030*/ 	.string	"Cuda compilation tools, release 13.0, V13.0.88"
        /*0030*/ 	.string	"Build cuda_13.0.r13.0/compiler.36424714_0"
        /*0030*/ 	.string	"-arch sm_100 -m 64 "



//--------------------- .note.nv.cuinfo           --------------------------
	.section	.note.nv.cuinfo,"",@"SHT_NOTE"
	.sectionflags	@"SHF_NOTE_NV_CUINFO"
        /*0018*/ 	.short	0x0002
        /*001a*/ 	.short	0x0064
        /*001c*/ 	.short	0x0082
	.zero		2


//--------------------- .nv.info                  --------------------------
	.section	.nv.info,"",@"SHT_CUDA_INFO"
	.align	4


	//----- nvinfo : EIATTR_REGCOUNT
	.align		4
        /*0000*/ 	.byte	0x04, 0x2f
        /*0002*/ 	.short	(.L_1 - .L_0)
	.align		4
.L_0:
        /*0004*/ 	.word	index@(_Z6MatmulPiS_S_i)
        /*0008*/ 	.word	0x0000001e


	//----- nvinfo : EIATTR_FRAME_SIZE
	.align		4
.L_1:
        /*000c*/ 	.byte	0x04, 0x11
        /*000e*/ 	.short	(.L_3 - .L_2)
	.align		4
.L_2:
        /*0010*/ 	.word	index@(_Z6MatmulPiS_S_i)
        /*0014*/ 	.word	0x00000000


	//----- nvinfo : EIATTR_MIN_STACK_SIZE
	.align		4
.L_3:
        /*0018*/ 	.byte	0x04, 0x12
        /*001a*/ 	.short	(.L_5 - .L_4)
	.align		4
.L_4:
        /*001c*/ 	.word	index@(_Z6MatmulPiS_S_i)
        /*0020*/ 	.word	0x00000000
.L_5:


//--------------------- .nv.compat                --------------------------
	.section	.nv.compat,"",@"SHT_CUDA_COMPAT_INFO"
	.align	4
        /*0000*/ 	.byte	0x02, 0x09, 0x00, 0x00, 0x02, 0x02, 0x01, 0x00, 0x02, 0x05, 0x05, 0x00, 0x03, 0x07, 0x01, 0x01
        /*0010*/ 	.byte	0x02, 0x03, 0x00, 0x00, 0x02, 0x06, 0x01, 0x00, 0x04, 0x0b, 0x08, 0x00, 0x09, 0x00, 0x00, 0x00
        /*0020*/ 	.byte	0x00, 0x00, 0x00, 0x00


//--------------------- .nv.info._Z6MatmulPiS_S_i --------------------------
	.section	.nv.info._Z6MatmulPiS_S_i,"",@"SHT_CUDA_INFO"
	.sectionflags	@""
	.align	4


	//----- nvinfo : EIATTR_CUDA_API_VERSION
	.align		4
        /*0000*/ 	.byte	0x04, 0x37
        /*0002*/ 	.short	(.L_7 - .L_6)
.L_6:
        /*0004*/ 	.word	0x00000082


	//----- nvinfo : EIATTR_KPARAM_INFO
	.align		4
.L_7:
        /*0008*/ 	.byte	0x04, 0x17
        /*000a*/ 	.short	(.L_9 - .L_8)
.L_8:
        /*000c*/ 	.word	0x00000000
        /*0010*/ 	.short	0x0003
        /*0012*/ 	.short	0x0018
        /*0014*/ 	.byte	0x00, 0xf0, 0x11, 0x00


	//----- nvinfo : EIATTR_KPARAM_INFO
	.align		4
.L_9:
        /*0018*/ 	.byte	0x04, 0x17
        /*001a*/ 	.short	(.L_11 - .L_10)
.L_10:
        /*001c*/ 	.word	0x00000000
        /*0020*/ 	.short	0x0002
        /*0022*/ 	.short	0x0010
        /*0024*/ 	.byte	0x00, 0xf5, 0x21, 0x00


	//----- nvinfo : EIATTR_KPARAM_INFO
	.align		4
.L_11:
        /*0028*/ 	.byte	0x04, 0x17
        /*002a*/ 	.short	(.L_13 - .L_12)
.L_12:
        /*002c*/ 	.word	0x00000000
        /*0030*/ 	.short	0x0001
        /*0032*/ 	.short	0x0008
        /*0034*/ 	.byte	0x00, 0xf5, 0x21, 0x00


	//----- nvinfo : EIATTR_KPARAM_INFO
	.align		4
.L_13:
        /*0038*/ 	.byte	0x04, 0x17
        /*003a*/ 	.short	(.L_15 - .L_14)
.L_14:
        /*003c*/ 	.word	0x00000000
        /*0040*/ 	.short	0x0000
        /*0042*/ 	.short	0x0000
        /*0044*/ 	.byte	0x00, 0xf5, 0x21, 0x00


	//----- nvinfo : EIATTR_SPARSE_MMA_MASK
	.align		4
.L_15:
        /*0048*/ 	.byte	0x03, 0x50
        /*004a*/ 	.short	0x0000


	//----- nvinfo : EIATTR_MAXREG_COUNT
	.align		4
        /*004c*/ 	.byte	0x03, 0x1b
        /*004e*/ 	.short	0x00ff


	//----- nvinfo : EIATTR_MERCURY_ISA_VERSION
	.align		4
        /*0050*/ 	.byte	0x03, 0x5f
        /*0052*/ 	.short	0x0101


	//----- nvinfo : EIATTR_VRC_CTA_INIT_COUNT
	.align		4
        /*0054*/ 	.byte	0x02, 0x4a
	.zero		1
	.zero		1


	//----- nvinfo : EIATTR_EXIT_INSTR_OFFSETS
	.align		4
        /*0058*/ 	.byte	0x04, 0x1c
        /*005a*/ 	.short	(.L_17 - .L_16)


	//   ....[0]....
.L_16:
        /*005c*/ 	.word	0x000000c0


	//   ....[1]....
        /*0060*/ 	.word	0x00000a90


	//----- nvinfo : EIATTR_CBANK_PARAM_SIZE
	.align		4
.L_17:
        /*0064*/ 	.byte	0x03, 0x19
        /*0066*/ 	.short	0x001c


	//----- nvinfo : EIATTR_PARAM_CBANK
	.align		4
        /*0068*/ 	.byte	0x04, 0x0a
        /*006a*/ 	.short	(.L_19 - .L_18)
	.align		4
.L_18:
        /*006c*/ 	.word	index@(.nv.constant0._Z6MatmulPiS_S_i)
        /*0070*/ 	.short	0x0380
        /*0072*/ 	.short	0x001c


	//----- nvinfo : EIATTR_SW_WAR
	.align		4
.L_19:
        /*0074*/ 	.byte	0x04, 0x36
        /*0076*/ 	.short	(.L_21 - .L_20)
.L_20:
        /*0078*/ 	.word	0x00000008
.L_21:


//--------------------- .nv.callgraph             --------------------------
	.section	.nv.callgraph,"",@"SHT_CUDA_CALLGRAPH"
	.align	4
	.sectionentsize	8
	.align		4
        /*0000*/ 	.word	0x00000000
	.align		4
        /*0004*/ 	.word	0xffffffff
	.align		4
        /*0008*/ 	.word	0x00000000
	.align		4
        /*000c*/ 	.word	0xfffffffe
	.align		4
        /*0010*/ 	.word	0x00000000
	.align		4
        /*0014*/ 	.word	0xfffffffd
	.align		4
        /*0018*/ 	.word	0x00000000
	.align		4
        /*001c*/ 	.word	0xfffffffc


//--------------------- .text._Z6MatmulPiS_S_i    --------------------------
	.section	.text._Z6MatmulPiS_S_i,"ax",@progbits
	.align	128
        .global         _Z6MatmulPiS_S_i
        .type           _Z6MatmulPiS_S_i,@function
        .size           _Z6MatmulPiS_S_i,(.L_x_5 - _Z6MatmulPiS_S_i)
        .other          _Z6MatmulPiS_S_i,@"STO_CUDA_ENTRY STV_DEFAULT"
_Z6MatmulPiS_S_i:
.text._Z6MatmulPiS_S_i:
[----:B------:R-:W-:Y:S01]  /*0000*/  LDC R1, c[0x0][0x37c] ;  /* 0x0000df00ff017b82 */ /* 0x000fe20000000800 */
[----:B------:R-:W0:Y:S07]  /*0010*/  S2R R3, SR_TID.X ;  /* 0x0000000000037919 */ /* 0x000e2e0000002100 */
[----:B------:R-:W0:Y:S01]  /*0020*/  LDC R0, c[0x0][0x360] ;  /* 0x0000d800ff007b82 */ /* 0x000e220000000800 */
[----:B------:R-:W1:Y:S01]  /*0030*/  LDCU UR20, c[0x0][0x398] ;  /* 0x00007300ff1477ac */ /* 0x000e620008000800 */
[----:B------:R-:W2:Y:S06]  /*0040*/  S2R R2, SR_TID.Y ;  /* 0x0000000000027919 */ /* 0x000eac0000002200 */
[----:B------:R-:W0:Y:S08]  /*0050*/  S2UR UR4, SR_CTAID.X ;  /* 0x00000000000479c3 */ /* 0x000e300000002500 */
[----:B------:R-:W2:Y:S08]  /*0060*/  S2UR UR5, SR_CTAID.Y ;  /* 0x00000000000579c3 */ /* 0x000eb00000002600 */
[----:B------:R-:W2:Y:S01]  /*0070*/  LDC R13, c[0x0][0x364] ;  /* 0x0000d900ff0d7b82 */ /* 0x000ea20000000800 */
[----:B0-----:R-:W-:-:S02]  /*0080*/  IMAD R0, R0, UR4, R3 ;  /* 0x0000000400007c24 */ /* 0x001fc4000f8e0203 */
[----:B--2---:R-:W-:-:S05]  /*0090*/  IMAD R13, R13, UR5, R2 ;  /* 0x000000050d0d7c24 */ /* 0x004fca000f8e0202 */
[----:B------:R-:W-:-:S04]  /*00a0*/  VIMNMX R2, PT, PT, R0, R13, !PT ;  /* 0x0000000d00027248 */ /* 0x000fc80007fe0100 */
[----:B-1----:R-:W-:-:S13]  /*00b0*/  ISETP.GE.AND P0, PT, R2, UR20, PT ;  /* 0x0000001402007c0c */ /* 0x002fda000bf06270 */
[----:B------:R-:W-:Y:S05]  /*00c0*/  @P0 EXIT ;  /* 0x000000000000094d */ /* 0x000fea0003800000 */
[----:B------:R-:W-:Y:S01]  /*00d0*/  UISETP.GE.U32.AND UP0, UPT, UR20, 0x8, UPT ;  /* 0x000000081400788c */ /* 0x000fe2000bf06070 */
[----:B------:R-:W-:Y:S02]  /*00e0*/  HFMA2 R12, -RZ, RZ, 0, 0 ;  /* 0x00000000ff0c7431 */ /* 0x000fe400000001ff */
[----:B------:R-:W-:Y:S01]  /*00f0*/  IMAD R13, R13, UR20, RZ ;  /* 0x000000140d0d7c24 */ /* 0x000fe2000f8e02ff */
[----:B------:R-:W-:Y:S01]  /*0100*/  UMOV UR4, URZ ;  /* 0x000000ff00047c82 */ /* 0x000fe20008000000 */
[----:B------:R-:W0:Y:S04]  /*0110*/  LDCU.64 UR18, c[0x0][0x358] ;  /* 0x00006b00ff1277ac */ /* 0x000e280008000a00 */
[----:B------:R-:W-:Y:S05]  /*0120*/  BRA.U !UP0, `(.L_x_0) ;  /* 0x0000000508047547 */ /* 0x000fea000b800000 */
[----:B------:R-:W1:Y:S01]  /*0130*/  LDCU.128 UR24, c[0x0][0x380] ;  /* 0x00007000ff1877ac */ /* 0x000e620008000c00 */
[----:B------:R-:W-:Y:S02]  /*0140*/  MOV R12, RZ ;  /* 0x000000ff000c7202 */ /* 0x000fe40000000f00 */
[----:B------:R-:W-:Y:S01]  /*0150*/  MOV R14, R0 ;  /* 0x00000000000e7202 */ /* 0x000fe20000000f00 */
[----:B------:R-:W-:-:S04]  /*0160*/  ULOP3.LUT UR4, UR20, 0x7ffffff8, URZ, 0xc0, !UPT ;  /* 0x7ffffff814047892 */ /* 0x000fc8000f8ec0ff */
[----:B------:R-:W-:Y:S01]  /*0170*/  UIADD3 UR5, UPT, UPT, -UR4, URZ, URZ ;  /* 0x000000ff04057290 */ /* 0x000fe2000fffe1ff */
[----:B-1----:R-:W-:Y:S01]  /*0180*/  MOV R2, UR24 ;  /* 0x0000001800027c02 */ /* 0x002fe20008000f00 */
[----:B------:R-:W-:Y:S01]  /*0190*/  UIMAD.WIDE UR6, UR20, 0x8, UR26 ;  /* 0x00000008140678a5 */ /* 0x000fe2000f8e021a */
[----:B------:R-:W-:Y:S01]  /*01a0*/  MOV R3, UR25 ;  /* 0x0000001900037c02 */ /* 0x000fe20008000f00 */
[----:B------:R-:W-:Y:S02]  /*01b0*/  UIMAD.WIDE UR8, UR20, 0xc, UR26 ;  /* 0x0000000c140878a5 */ /* 0x000fe4000f8e021a */
[----:B------:R-:W-:Y:S01]  /*01c0*/  UIMAD.WIDE UR10, UR20, 0x10, UR26 ;  /* 0x00000010140a78a5 */ /* 0x000fe2000f8e021a */
[----:B------:R-:W-:Y:S01]  /*01d0*/  IMAD.WIDE.U32 R2, R13, 0x4, R2 ;  /* 0x000000040d027825 */ /* 0x000fe200078e0002 */
[----:B------:R-:W-:Y:S02]  /*01e0*/  UIMAD.WIDE UR12, UR20, 0x14, UR26 ;  /* 0x00000014140c78a5 */ /* 0x000fe4000f8e021a */
[----:B------:R-:W-:Y:S01]  /*01f0*/  UIMAD.WIDE UR14, UR20, 0x18, UR26 ;  /* 0x00000018140e78a5 */ /* 0x000fe2000f8e021a */
[----:B------:R-:W-:Y:S01]  /*0200*/  IADD3 R2, P0, PT, R2, 0x10, RZ ;  /* 0x0000001002027810 */ /* 0x000fe20007f1e0ff */
[----:B------:R-:W-:-:S03]  /*0210*/  UIMAD.WIDE UR16, UR20, 0x1c, UR26 ;  /* 0x0000001c141078a5 */ /* 0x000fc6000f8e021a */
[----:B------:R-:W-:-:S09]  /*0220*/  IADD3.X R3, PT, PT, RZ, R3, RZ, P0, !PT ;  /* 0x00000003ff037210 */ /* 0x000fd200007fe4ff */
.L_x_1:
[----:B------:R-:W-:Y:S01]  /*0230*/  UIMAD.WIDE UR22, UR20, 0x4, UR26 ;  /* 0x00000004141678a5 */ /* 0x000fe2000f8e021a */
[----:B------:R-:W-:Y:S02]  /*0240*/  IMAD.MOV.U32 R23, RZ, RZ, 0x4 ;  /* 0x00000004ff177424 */ /* 0x000fe400078e00ff */
[----:B------:R-:W-:Y:S01]  /*0250*/  HFMA2 R11, -RZ, RZ, 0, 2.384185791015625e-07 ;  /* 0x00000004ff0b7431 */ /* 0x000fe200000001ff */
[----:B------:R-:W-:Y:S01]  /*0260*/  MOV R25, 0x4 ;  /* 0x0000000400197802 */ /* 0x000fe20000000f00 */
[----:B0-----:R-:W2:Y:S01]  /*0270*/  LDG.E R21, desc[UR18][R2.64+-0x10] ;  /* 0xfffff01202157981 */ /* 0x001ea2000c1e1900 */
[C---:B------:R-:W-:Y:S01]  /*0280*/  IMAD.WIDE R22, R14.reuse, R23, UR26 ;  /* 0x0000001a0e167e25 */ /* 0x040fe2000f8e0217 */
[----:B------:R-:W-:Y:S02]  /*0290*/  MOV R8, UR22 ;  /* 0x0000001600087c02 */ /* 0x000fe40008000f00 */
[----:B------:R-:W-:Y:S01]  /*02a0*/  MOV R9, UR23 ;  /* 0x0000001700097c02 */ /* 0x000fe20008000f00 */
[----:B------:R-:W3:Y:S02]  /*02b0*/  LDG.E R19, desc[UR18][R2.64+-0xc] ;  /* 0xfffff41202137981 */ /* 0x000ee4000c1e1900 */
[----:B------:R-:W-:-:S02]  /*02c0*/  IMAD.WIDE R8, R14, 0x4, R8 ;  /* 0x000000040e087825 */ /* 0x000fc400078e0208 */
[----:B------:R-:W2:Y:S01]  /*02d0*/  LDG.E R22, desc[UR18][R22.64] ;  /* 0x0000001216167981 */ /* 0x000ea2000c1e1900 */
[----:B------:R-:W-:Y:S01]  /*02e0*/  MOV R5, 0x4 ;  /* 0x0000000400057802 */ /* 0x000fe20000000f00 */
[C---:B------:R-:W-:Y:S02]  /*02f0*/  IMAD.WIDE R24, R14.reuse, R25, UR6 ;  /* 0x000000060e187e25 */ /* 0x040fe4000f8e0219 */
[----:B------:R0:W3:Y:S02]  /*0300*/  LDG.E R20, desc[UR18][R8.64] ;  /* 0x0000001208147981 */ /* 0x0000e4000c1e1900 */
[----:B------:R-:W-:Y:S02]  /*0310*/  IMAD.WIDE R10, R14, R11, UR8 ;  /* 0x000000080e0a7e25 */ /* 0x000fe4000f8e020b */
[----:B------:R-:W4:Y:S04]  /*0320*/  LDG.E R18, desc[UR18][R24.64] ;  /* 0x0000001218127981 */ /* 0x000f28000c1e1900 */
[----:B------:R-:W4:Y:S01]  /*0330*/  LDG.E R17, desc[UR18][R2.64+-0x8] ;  /* 0xfffff81202117981 */ /* 0x000f22000c1e1900 */
[----:B0-----:R-:W-:-:S02]  /*0340*/  HFMA2 R9, -RZ, RZ, 0, 2.384185791015625e-07 ;  /* 0x00000004ff097431 */ /* 0x001fc400000001ff */
[----:B------:R-:W-:Y:S01]  /*0350*/  IMAD.MOV.U32 R7, RZ, RZ, 0x4 ;  /* 0x00000004ff077424 */ /* 0x000fe200078e00ff */
[----:B------:R0:W5:Y:S01]  /*0360*/  LDG.E R16, desc[UR18][R10.64] ;  /* 0x000000120a107981 */ /* 0x000162000c1e1900 */
[----:B------:R-:W-:-:S03]  /*0370*/  IMAD.WIDE R4, R14, R5, UR10 ;  /* 0x0000000a0e047e25 */ /* 0x000fc6000f8e0205 */
[----:B------:R-:W5:Y:S01]  /*0380*/  LDG.E R15, desc[UR18][R2.64+-0x4] ;  /* 0xfffffc12020f7981 */ /* 0x000f62000c1e1900 */
[C---:B------:R-:W-:Y:S01]  /*0390*/  IMAD.WIDE R6, R14.reuse, R7, UR12 ;  /* 0x0000000c0e067e25 */ /* 0x040fe2000f8e0207 */
[----:B------:R-:W-:Y:S02]  /*03a0*/  MOV R27, 0x4 ;  /* 0x00000004001b7802 */ /* 0x000fe40000000f00 */
[----:B------:R1:W5:Y:S01]  /*03b0*/  LDG.E R4, desc[UR18][R4.64] ;  /* 0x0000001204047981 */ /* 0x000362000c1e1900 */
[----:B------:R-:W-:-:S03]  /*03c0*/  IMAD.WIDE R8, R14, R9, UR14 ;  /* 0x0000000e0e087e25 */ /* 0x000fc6000f8e0209 */
[----:B------:R-:W5:Y:S01]  /*03d0*/  LDG.E R23, desc[UR18][R2.64] ;  /* 0x0000001202177981 */ /* 0x000f62000c1e1900 */
[----:B0-----:R-:W-:-:S03]  /*03e0*/  IMAD.WIDE R10, R14, R27, UR16 ;  /* 0x000000100e0a7e25 */ /* 0x001fc6000f8e021b */
[----:B------:R-:W5:Y:S04]  /*03f0*/  LDG.E R7, desc[UR18][R6.64] ;  /* 0x0000001206077981 */ /* 0x000f68000c1e1900 */
[----:B------:R-:W5:Y:S04]  /*0400*/  LDG.E R24, desc[UR18][R2.64+0x4] ;  /* 0x0000041202187981 */ /* 0x000f68000c1e1900 */
[----:B------:R-:W5:Y:S04]  /*0410*/  LDG.E R8, desc[UR18][R8.64] ;  /* 0x0000001208087981 */ /* 0x000f68000c1e1900 */
[----:B------:R-:W5:Y:S04]  /*0420*/  LDG.E R25, desc[UR18][R2.64+0x8] ;  /* 0x0000081202197981 */ /* 0x000f68000c1e1900 */
[----:B------:R-:W5:Y:S04]  /*0430*/  LDG.E R10, desc[UR18][R10.64] ;  /* 0x000000120a0a7981 */ /* 0x000f68000c1e1900 */
[----:B------:R0:W5:Y:S01]  /*0440*/  LDG.E R27, desc[UR18][R2.64+0xc] ;  /* 0x00000c12021b7981 */ /* 0x000162000c1e1900 */
[----:B------:R-:W-:-:S04]  /*0450*/  UIADD3 UR5, UPT, UPT, UR5, 0x8, URZ ;  /* 0x0000000805057890 */ /* 0x000fc8000fffe0ff */
[----:B------:R-:W-:Y:S01]  /*0460*/  UISETP.NE.AND UP0, UPT, UR5, URZ, UPT ;  /* 0x000000ff0500728c */ /* 0x000fe2000bf05270 */
[----:B-1----:R-:W-:Y:S02]  /*0470*/  MOV R5, UR20 ;  /* 0x0000001400057c02 */ /* 0x002fe40008000f00 */
[----:B0-----:R-:W-:Y:S02]  /*0480*/  IADD3 R2, P0, PT, R2, 0x20, RZ ;  /* 0x0000002002027810 */ /* 0x001fe40007f1e0ff */
[----:B------:R-:W-:Y:S02]  /*0490*/  LEA R14, R5, R14, 0x3 ;  /* 0x0000000e050e7211 */ /* 0x000fe400078e18ff */
[----:B------:R-:W-:Y:S01]  /*04a0*/  IADD3.X R3, PT, PT, RZ, R3, RZ, P0, !PT ;  /* 0x00000003ff037210 */ /* 0x000fe200007fe4ff */
[----:B--2---:R-:W-:-:S04]  /*04b0*/  IMAD R21, R21, R22, R12 ;  /* 0x0000001615157224 */ /* 0x004fc800078e020c */
[----:B---3--:R-:W-:-:S04]  /*04c0*/  IMAD R19, R19, R20, R21 ;  /* 0x0000001413137224 */ /* 0x008fc800078e0215 */
[----:B----4-:R-:W-:-:S04]  /*04d0*/  IMAD R17, R17, R18, R19 ;  /* 0x0000001211117224 */ /* 0x010fc800078e0213 */
[----:B-----5:R-:W-:-:S04]  /*04e0*/  IMAD R15, R15, R16, R17 ;  /* 0x000000100f0f7224 */ /* 0x020fc800078e0211 */
[----:B------:R-:W-:-:S04]  /*04f0*/  IMAD R4, R23, R4, R15 ;  /* 0x0000000417047224 */ /* 0x000fc800078e020f */
[----:B------:R-:W-:-:S04]  /*0500*/  IMAD R4, R24, R7, R4 ;  /* 0x0000000718047224 */ /* 0x000fc800078e0204 */
[----:B------:R-:W-:-:S04]  /*0510*/  IMAD R4, R25, R8, R4 ;  /* 0x0000000819047224 */ /* 0x000fc800078e0204 */
[----:B------:R-:W-:Y:S01]  /*0520*/  IMAD R12, R27, R10, R4 ;  /* 0x0000000a1b0c7224 */ /* 0x000fe200078e0204 */
[----:B------:R-:W-:Y:S06]  /*0530*/  BRA.U UP0, `(.L_x_1) ;  /* 0xfffffffd003c7547 */ /* 0x000fec000b83ffff */
.L_x_0:
[----:B------:R-:W-:-:S04]  /*0540*/  ULOP3.LUT UR6, UR20, 0x7, URZ, 0xc0, !UPT ;  /* 0x0000000714067892 */ /* 0x000fc8000f8ec0ff */
[----:B------:R-:W-:-:S09]  /*0550*/  UISETP.NE.AND UP0, UPT, UR6, URZ, UPT ;  /* 0x000000ff0600728c */ /* 0x000fd2000bf05270 */
[----:B------:R-:W-:Y:S05]  /*0560*/  BRA.U !UP0, `(.L_x_2) ;  /* 0x0000000508387547 */ /* 0x000fea000b800000 */
[----:B------:R-:W-:Y:S02]  /*0570*/  UISETP.GE.U32.AND UP0, UPT, UR6, 0x4, UPT ;  /* 0x000000040600788c */ /* 0x000fe4000bf06070 */
[----:B------:R-:W-:-:S04]  /*0580*/  ULOP3.LUT UR5, UR20, 0x3, URZ, 0xc0, !UPT ;  /* 0x0000000314057892 */ /* 0x000fc8000f8ec0ff */
[----:B------:R-:W-:-:S03]  /*0590*/  UISETP.NE.AND UP1, UPT, UR5, URZ, UPT ;  /* 0x000000ff0500728c */ /* 0x000fc6000bf25270 */
[----:B------:R-:W-:Y:S08]  /*05a0*/  BRA.U !UP0, `(.L_x_3) ;  /* 0x00000001087c7547 */ /* 0x000ff0000b800000 */
[----:B------:R-:W1:Y:S01]  /*05b0*/  LDC.64 R6, c[0x0][0x388] ;  /* 0x0000e200ff067b82 */ /* 0x000e620000000a00 */
[----:B------:R-:W2:Y:S01]  /*05c0*/  LDCU.64 UR6, c[0x0][0x380] ;  /* 0x00007000ff0677ac */ /* 0x000ea20008000a00 */
[----:B------:R-:W-:Y:S01]  /*05d0*/  IMAD.U32 R9, RZ, RZ, UR4 ;  /* 0x00000004ff097e24 */ /* 0x000fe2000f8e00ff */
[C---:B------:R-:W-:Y:S02]  /*05e0*/  IADD3 R3, PT, PT, R13.reuse, UR4, RZ ;  /* 0x000000040d037c10 */ /* 0x040fe4000fffe0ff */
[----:B------:R-:W-:Y:S01]  /*05f0*/  IADD3 R10, P0, PT, R13, UR4, RZ ;  /* 0x000000040d0a7c10 */ /* 0x000fe2000ff1e0ff */
[----:B------:R-:W-:Y:S01]  /*0600*/  IMAD R9, R9, UR20, R0 ;  /* 0x0000001409097c24 */ /* 0x000fe2000f8e0200 */
[----:B------:R-:W-:Y:S01]  /*0610*/  MOV R11, UR20 ;  /* 0x00000014000b7c02 */ /* 0x000fe20008000f00 */
[----:B------:R-:W3:Y:S01]  /*0620*/  LDC.64 R4, c[0x0][0x380] ;  /* 0x0000e000ff047b82 */ /* 0x000ee20000000a00 */
[----:B------:R-:W-:Y:S01]  /*0630*/  MOV R15, UR20 ;  /* 0x00000014000f7c02 */ /* 0x000fe20008000f00 */
[----:B-1----:R-:W-:Y:S01]  /*0640*/  IMAD.WIDE R6, R9, 0x4, R6 ;  /* 0x0000000409067825 */ /* 0x002fe200078e0206 */
[----:B------:R-:W-:-:S05]  /*0650*/  MOV R9, UR20 ;  /* 0x0000001400097c02 */ /* 0x000fca0008000f00 */
[----:B------:R-:W-:Y:S02]  /*0660*/  IMAD.WIDE R8, R9, 0x4, R6 ;  /* 0x0000000409087825 */ /* 0x000fe400078e0206 */
[----:B0-----:R-:W4:Y:S02]  /*0670*/  LDG.E R6, desc[UR18][R6.64] ;  /* 0x0000001206067981 */ /* 0x001f24000c1e1900 */
[----:B---3--:R-:W-:Y:S01]  /*0680*/  IMAD.WIDE.U32 R4, R3, 0x4, R4 ;  /* 0x0000000403047825 */ /* 0x008fe200078e0004 */
[----:B------:R-:W-:Y:S01]  /*0690*/  IADD3.X R3, PT, PT, RZ, RZ, RZ, P0, !PT ;  /* 0x000000ffff037210 */ /* 0x000fe200007fe4ff */
[----:B------:R-:W3:Y:S01]  /*06a0*/  LDG.E R17, desc[UR18][R8.64] ;  /* 0x0000001208117981 */ /* 0x000ee2000c1e1900 */
[----:B--2---:R-:W-:-:S03]  /*06b0*/  LEA R2, P0, R10, UR6, 0x2 ;  /* 0x000000060a027c11 */ /* 0x004fc6000f8010ff */
[----:B------:R-:W4:Y:S01]  /*06c0*/  LDG.E R5, desc[UR18][R4.64] ;  /* 0x0000001204057981 */ /* 0x000f22000c1e1900 */
[----:B------:R-:W-:Y:S01]  /*06d0*/  LEA.HI.X R3, R10, UR7, R3, 0x2, P0 ;  /* 0x000000070a037c11 */ /* 0x000fe200080f1403 */
[----:B------:R-:W-:-:S04]  /*06e0*/  IMAD.WIDE R10, R11, 0x4, R8 ;  /* 0x000000040b0a7825 */ /* 0x000fc800078e0208 */
[----:B------:R-:W3:Y:S01]  /*06f0*/  LDG.E R16, desc[UR18][R2.64+0x4] ;  /* 0x0000041202107981 */ /* 0x000ee2000c1e1900 */
[----:B------:R-:W-:-:S03]  /*0700*/  IMAD.WIDE R14, R15, 0x4, R10 ;  /* 0x000000040f0e7825 */ /* 0x000fc600078e020a */
[----:B------:R-:W2:Y:S04]  /*0710*/  LDG.E R19, desc[UR18][R10.64] ;  /* 0x000000120a137981 */ /* 0x000ea8000c1e1900 */
[----:B------:R-:W2:Y:S04]  /*0720*/  LDG.E R18, desc[UR18][R2.64+0x8] ;  /* 0x0000081202127981 */ /* 0x000ea8000c1e1900 */
[----:B------:R-:W5:Y:S04]  /*0730*/  LDG.E R20, desc[UR18][R2.64+0xc] ;  /* 0x00000c1202147981 */ /* 0x000f68000c1e1900 */
[----:B------:R-:W5:Y:S01]  /*0740*/  LDG.E R14, desc[UR18][R14.64] ;  /* 0x000000120e0e7981 */ /* 0x000f62000c1e1900 */
[----:B------:R-:W-:Y:S01]  /*0750*/  UIADD3 UR4, UPT, UPT, UR4, 0x4, URZ ;  /* 0x0000000404047890 */ /* 0x000fe2000fffe0ff */
[----:B----4-:R-:W-:-:S04]  /*0760*/  IMAD R5, R5, R6, R12 ;  /* 0x0000000605057224 */ /* 0x010fc800078e020c */
[----:B---3--:R-:W-:-:S04]  /*0770*/  IMAD R5, R16, R17, R5 ;  /* 0x0000001110057224 */ /* 0x008fc800078e0205 */
[----:B--2---:R-:W-:-:S04]  /*0780*/  IMAD R5, R18, R19, R5 ;  /* 0x0000001312057224 */ /* 0x004fc800078e0205 */
[----:B-----5:R-:W-:-:S07]  /*0790*/  IMAD R12, R20, R14, R5 ;  /* 0x0000000e140c7224 */ /* 0x020fce00078e0205 */
.L_x_3:
[----:B------:R-:W-:Y:S05]  /*07a0*/  BRA.U !UP1, `(.L_x_2) ;  /* 0x0000000109a87547 */ /* 0x000fea000b800000 */
[----:B------:R-:W-:Y:S01]  /*07b0*/  UISETP.NE.AND UP0, UPT, UR5, 0x1, UPT ;  /* 0x000000010500788c */ /* 0x000fe2000bf05270 */
[----:B------:R-:W-:Y:S01]  /*07c0*/  MOV R7, UR4 ;  /* 0x0000000400077c02 */ /* 0x000fe20008000f00 */
[----:B------:R-:W-:Y:S02]  /*07d0*/  ULOP3.LUT UR5, UR20, 0x1, URZ, 0xc0, !UPT ;  /* 0x0000000114057892 */ /* 0x000fe4000f8ec0ff */
[----:B------:R-:W-:Y:S02]  /*07e0*/  MOV R15, UR20 ;  /* 0x00000014000f7c02 */ /* 0x000fe40008000f00 */
[----:B------:R-:W-:Y:S01]  /*07f0*/  UISETP.NE.U32.AND UP1, UPT, UR5, 0x1, UPT ;  /* 0x000000010500788c */ /* 0x000fe2000bf25070 */
[----:B------:R-:W-:-:S04]  /*0800*/  PLOP3.LUT P1, PT, PT, PT, UP0, 0x80, 0x8 ;  /* 0x000000000008781c */ /* 0x000fc80003f2f008 */
[----:B------:R-:W1:Y:S01]  /*0810*/  @UP0 LDCU.128 UR8, c[0x0][0x380] ;  /* 0x00007000ff0807ac */ /* 0x000e620008000c00 */
[----:B------:R-:W-:Y:S01]  /*0820*/  PLOP3.LUT P0, PT, PT, PT, UP1, 0x80, 0x8 ;  /* 0x000000000008781c */ /* 0x000fe20003f0f018 */
[----:B------:R-:W2:Y:S04]  /*0830*/  @UP0 LDCU.64 UR6, c[0x0][0x380] ;  /* 0x00007000ff0607ac */ /* 0x000ea80008000a00 */
[----:B------:R-:W3:Y:S03]  /*0840*/  @!UP1 LDCU.128 UR12, c[0x0][0x380] ;  /* 0x00007000ff0c97ac */ /* 0x000ee60008000c00 */
[C---:B------:R-:W-:Y:S02]  /*0850*/  @P1 IADD3 R3, PT, PT, R13.reuse, UR4, RZ ;  /* 0x000000040d031c10 */ /* 0x040fe4000fffe0ff */
[----:B------:R-:W-:Y:S01]  /*0860*/  @P1 IADD3 R6, P2, PT, R13, UR4, RZ ;  /* 0x000000040d061c10 */ /* 0x000fe2000ff5e0ff */
[----:B------:R-:W-:Y:S01]  /*0870*/  @UP0 UIADD3 UR4, UPT, UPT, UR4, 0x2, URZ ;  /* 0x0000000204040890 */ /* 0x000fe2000fffe0ff */
[----:B-1----:R-:W-:Y:S01]  /*0880*/  MOV R11, UR9 ;  /* 0x00000009000b7c02 */ /* 0x002fe20008000f00 */
[----:B------:R-:W-:Y:S01]  /*0890*/  IMAD.U32 R10, RZ, RZ, UR8 ;  /* 0x00000008ff0a7e24 */ /* 0x000fe2000f8e00ff */
[----:B------:R-:W-:-:S02]  /*08a0*/  MOV R4, UR10 ;  /* 0x0000000a00047c02 */ /* 0x000fc40008000f00 */
[----:B------:R-:W-:Y:S01]  /*08b0*/  MOV R5, UR11 ;  /* 0x0000000b00057c02 */ /* 0x000fe20008000f00 */
[----:B------:R-:W-:-:S04]  /*08c0*/  @P1 IMAD.WIDE.U32 R10, R3, 0x4, R10 ;  /* 0x00000004030a1825 */ /* 0x000fc800078e000a */
[----:B------:R-:W-:Y:S01]  /*08d0*/  @P1 IMAD R3, R7, UR20, R0 ;  /* 0x0000001407031c24 */ /* 0x000fe2000f8e0200 */
[----:B------:R-:W-:Y:S01]  /*08e0*/  @P1 IADD3.X R7, PT, PT, RZ, RZ, RZ, P2, !PT ;  /* 0x000000ffff071210 */ /* 0x000fe200017fe4ff */
[----:B------:R-:W-:Y:S01]  /*08f0*/  IMAD.U32 R19, RZ, RZ, UR4 ;  /* 0x00000004ff137e24 */ /* 0x000fe2000f8e00ff */
[C---:B--2---:R-:W-:Y:S01]  /*0900*/  @P1 LEA R2, P2, R6.reuse, UR6, 0x2 ;  /* 0x0000000606021c11 */ /* 0x044fe2000f8410ff */
[----:B------:R-:W-:Y:S01]  /*0910*/  @P1 IMAD.WIDE R4, R3, 0x4, R4 ;  /* 0x0000000403041825 */ /* 0x000fe200078e0204 */
[----:B------:R-:W-:Y:S01]  /*0920*/  @!P0 IADD3 R17, PT, PT, R13, UR4, RZ ;  /* 0x000000040d118c10 */ /* 0x000fe2000fffe0ff */
[----:B0-----:R-:W2:Y:S01]  /*0930*/  @P1 LDG.E R11, desc[UR18][R10.64] ;  /* 0x000000120a0b1981 */ /* 0x001ea2000c1e1900 */
[----:B------:R-:W-:Y:S01]  /*0940*/  @P1 LEA.HI.X R3, R6, UR7, R7, 0x2, P2 ;  /* 0x0000000706031c11 */ /* 0x000fe200090f1407 */
[----:B------:R-:W-:Y:S01]  /*0950*/  @!P0 IMAD R19, R19, UR20, R0 ;  /* 0x0000001413138c24 */ /* 0x000fe2000f8e0200 */
[----:B---3--:R-:W-:Y:S01]  /*0960*/  MOV R6, UR12 ;  /* 0x0000000c00067c02 */ /* 0x008fe20008000f00 */
[----:B------:R-:W-:Y:S01]  /*0970*/  @P1 IMAD.WIDE R14, R15, 0x4, R4 ;  /* 0x000000040f0e1825 */ /* 0x000fe200078e0204 */
[----:B------:R-:W-:Y:S01]  /*0980*/  MOV R7, UR13 ;  /* 0x0000000d00077c02 */ /* 0x000fe20008000f00 */
[----:B------:R-:W2:Y:S01]  /*0990*/  @P1 LDG.E R4, desc[UR18][R4.64] ;  /* 0x0000001204041981 */ /* 0x000ea2000c1e1900 */
[----:B------:R-:W-:-:S02]  /*09a0*/  MOV R8, UR14 ;  /* 0x0000000e00087c02 */ /* 0x000fc40008000f00 */
[----:B------:R-:W-:Y:S01]  /*09b0*/  MOV R9, UR15 ;  /* 0x0000000f00097c02 */ /* 0x000fe20008000f00 */
[----:B------:R-:W-:Y:S01]  /*09c0*/  @!P0 IMAD.WIDE.U32 R6, R17, 0x4, R6 ;  /* 0x0000000411068825 */ /* 0x000fe200078e0006 */
[----:B------:R-:W3:Y:S03]  /*09d0*/  @P1 LDG.E R14, desc[UR18][R14.64] ;  /* 0x000000120e0e1981 */ /* 0x000ee6000c1e1900 */
[----:B------:R-:W-:Y:S01]  /*09e0*/  @!P0 IMAD.WIDE R8, R19, 0x4, R8 ;  /* 0x0000000413088825 */ /* 0x000fe200078e0208 */
[----:B------:R-:W3:Y:S04]  /*09f0*/  @P1 LDG.E R2, desc[UR18][R2.64+0x4] ;  /* 0x0000041202021981 */ /* 0x000ee8000c1e1900 */
[----:B------:R-:W4:Y:S04]  /*0a00*/  @!P0 LDG.E R7, desc[UR18][R6.64] ;  /* 0x0000001206078981 */ /* 0x000f28000c1e1900 */
[----:B------:R-:W4:Y:S01]  /*0a10*/  @!P0 LDG.E R8, desc[UR18][R8.64] ;  /* 0x0000001208088981 */ /* 0x000f22000c1e1900 */
[----:B--2---:R-:W-:-:S04]  /*0a20*/  @P1 IMAD R11, R11, R4, R12 ;  /* 0x000000040b0b1224 */ /* 0x004fc800078e020c */
[----:B---3--:R-:W-:-:S04]  /*0a30*/  @P1 IMAD R12, R2, R14, R11 ;  /* 0x0000000e020c1224 */ /* 0x008fc800078e020b */
[----:B----4-:R-:W-:-:S07]  /*0a40*/  @!P0 IMAD R12, R7, R8, R12 ;  /* 0x00000008070c8224 */ /* 0x010fce00078e020c */
.L_x_2:
[----:B------:R-:W1:Y:S01]  /*0a50*/  LDC.64 R2, c[0x0][0x390] ;  /* 0x0000e400ff027b82 */ /* 0x000e620000000a00 */
[----:B------:R-:W-:-:S05]  /*0a60*/  IADD3 R13, PT, PT, R0, R13, RZ ;  /* 0x0000000d000d7210 */ /* 0x000fca0007ffe0ff */
[----:B-1----:R-:W-:-:S05]  /*0a70*/  IMAD.WIDE R2, R13, 0x4, R2 ;  /* 0x000000040d027825 */ /* 0x002fca00078e0202 */
[----:B0-----:R-:W-:Y:S01]  /*0a80*/  STG.E desc[UR18][R2.64], R12 ;  /* 0x0000000c02007986 */ /* 0x001fe2000c101912 */
[----:B------:R-:W-:Y:S05]  /*0a90*/  EXIT ;  /* 0x000000000000794d */ /* 0x000fea0003800000 */
.L_x_4:
[----:B------:R-:W-:-:S00]  /*0aa0*/  BRA `(.L_x_4) ;  /* 0xfffffffc00fc7947 */ /* 0x000fc0000383ffff */
[----:B------:R-:W-:-:S00]  /*0ab0*/  NOP ;  /* 0x0000000000007918 */ /* 0x000fc00000000000 */
        /* <DEDUP_REMOVED lines=12> */
.L_x_5:


//--------------------- .nv.shared.reserved.0     --------------------------
	.section	.nv.shared.reserved.0,"aw",@nobits
	.weak		__nv_reservedSMEM_offset_0_alias
	.size		__nv_reservedSMEM_offset_0_alias, 0, 64
	.other		__nv_reservedSMEM_offset_0_alias,@"STO_CUDA_RESERVED_SHARED STV_DEFAULT"
__nv_reservedSMEM_offset_0_alias:
	.zero		0
	.zero		64


//--------------------- .nv.constant0._Z6MatmulPiS_S_i --------------------------
	.section	.nv.constant0._Z6MatmulPiS_S_i,"a",@progbits
	.sectionflags	@""
	.align	4
.nv.constant0._Z6MatmulPiS_S_i:
	.zero		924


//--------------------- SYMBOLS --------------------------

	.type		.nv.reservedSmem.offset0,@object
	.size		.nv.reservedSmem.offset0,0x4
